	.headerflags	@"EF_CUDA_TEXMODE_UNIFIED EF_CUDA_64BIT_ADDRESS EF_CUDA_ACCELERATORS EF_CUDA_SM90 EF_CUDA_VIRTUAL_SM(EF_CUDA_SM90)"
	.elftype	@"ET_EXEC"


//--------------------- .nv.info                  --------------------------
	.section	.nv.info,"",@"SHT_CUDA_INFO"
	.align	4


	//----- nvinfo : EIATTR_REGCOUNT
	.align		4
        /*0000*/ 	.byte	0x04, 0x2f
        /*0002*/ 	.short	(.L_1 - .L_0)
	.align		4
.L_0:
        /*0004*/ 	.word	index@(triton_poi_fused_max_pool2d_with_indices_22)
        /*0008*/ 	.word	0x0000001a


	//----- nvinfo : EIATTR_MIN_STACK_SIZE
	.align		4
.L_1:
        /*000c*/ 	.byte	0x04, 0x12
        /*000e*/ 	.short	(.L_3 - .L_2)
	.align		4
.L_2:
        /*0010*/ 	.word	index@(triton_poi_fused_max_pool2d_with_indices_22)
        /*0014*/ 	.word	0x00000000


	//----- nvinfo : EIATTR_FRAME_SIZE
	.align		4
.L_3:
        /*0018*/ 	.byte	0x04, 0x11
        /*001a*/ 	.short	(.L_5 - .L_4)
	.align		4
.L_4:
        /*001c*/ 	.word	index@(triton_poi_fused_max_pool2d_with_indices_22)
        /*0020*/ 	.word	0x00000000


	//----- nvinfo : EIATTR_MIN_STACK_SIZE
	.align		4
.L_5:
        /*0024*/ 	.byte	0x04, 0x12
        /*0026*/ 	.short	(.L_7 - .L_6)
	.align		4
.L_6:
        /*0028*/ 	.word	index@(triton_poi_fused_max_pool2d_with_indices_22)
        /*002c*/ 	.word	0x00000000
.L_7:


//--------------------- .nv.info.triton_poi_fused_max_pool2d_with_indices_22 --------------------------
	.section	.nv.info.triton_poi_fused_max_pool2d_with_indices_22,"",@"SHT_CUDA_INFO"
	.sectionflags	@""
	.align	4


	//----- nvinfo : EIATTR_CUDA_API_VERSION
	.align		4
        /*0000*/ 	.byte	0x04, 0x37
        /*0002*/ 	.short	(.L_9 - .L_8)
.L_8:
        /*0004*/ 	.word	0x0000007c


	//----- nvinfo : EIATTR_KPARAM_INFO
	.align		4
.L_9:
        /*0008*/ 	.byte	0x04, 0x17
        /*000a*/ 	.short	(.L_11 - .L_10)
.L_10:
        /*000c*/ 	.word	0x00000000
        /*0010*/ 	.short	0x0003
        /*0012*/ 	.short	0x0018
        /*0014*/ 	.byte	0x00, 0xf0, 0x11, 0x00


	//----- nvinfo : EIATTR_KPARAM_INFO
	.align		4
.L_11:
        /*0018*/ 	.byte	0x04, 0x17
        /*001a*/ 	.short	(.L_13 - .L_12)
.L_12:
        /*001c*/ 	.word	0x00000000
        /*0020*/ 	.short	0x0002
        /*0022*/ 	.short	0x0010
        /*0024*/ 	.byte	0x00, 0xf4, 0x21, 0x00


	//----- nvinfo : EIATTR_KPARAM_INFO
	.align		4
.L_13:
        /*0028*/ 	.byte	0x04, 0x17
        /*002a*/ 	.short	(.L_15 - .L_14)
.L_14:
        /*002c*/ 	.word	0x00000000
        /*0030*/ 	.short	0x0001
        /*0032*/ 	.short	0x0008
        /*0034*/ 	.byte	0x00, 0xf4, 0x21, 0x00


	//----- nvinfo : EIATTR_KPARAM_INFO
	.align		4
.L_15:
        /*0038*/ 	.byte	0x04, 0x17
        /*003a*/ 	.short	(.L_17 - .L_16)
.L_16:
        /*003c*/ 	.word	0x00000000
        /*0040*/ 	.short	0x0000
        /*0042*/ 	.short	0x0000
        /*0044*/ 	.byte	0x00, 0xf4, 0x21, 0x00


	//----- nvinfo : EIATTR_SPARSE_MMA_MASK
	.align		4
.L_17:
        /*0048*/ 	.byte	0x03, 0x50
        /*004a*/ 	.short	0x0000


	//----- nvinfo : EIATTR_MAXREG_COUNT
	.align		4
        /*004c*/ 	.byte	0x03, 0x1b
        /*004e*/ 	.short	0x00ff


	//----- nvinfo : EIATTR_EXIT_INSTR_OFFSETS
	.align		4
        /*0050*/ 	.byte	0x04, 0x1c
        /*0052*/ 	.short	(.L_19 - .L_18)


	//   ....[0]....
.L_18:
        /*0054*/ 	.word	0x000009c0


	//   ....[1]....
        /*0058*/ 	.word	0x000009e0


	//----- nvinfo : EIATTR_REQNTID
	.align		4
.L_19:
        /*005c*/ 	.byte	0x04, 0x10
        /*005e*/ 	.short	(.L_21 - .L_20)
.L_20:
        /*0060*/ 	.word	0x00000100
        /*0064*/ 	.word	0x00000001
        /*0068*/ 	.word	0x00000001


	//----- nvinfo : EIATTR_CBANK_PARAM_SIZE
	.align		4
.L_21:
        /*006c*/ 	.byte	0x03, 0x19
        /*006e*/ 	.short	0x001c


	//----- nvinfo : EIATTR_PARAM_CBANK
	.align		4
        /*0070*/ 	.byte	0x04, 0x0a
        /*0072*/ 	.short	(.L_23 - .L_22)
	.align		4
.L_22:
        /*0074*/ 	.word	index@(.nv.constant0.triton_poi_fused_max_pool2d_with_indices_22)
        /*0078*/ 	.short	0x0210
        /*007a*/ 	.short	0x001c


	//----- nvinfo : EIATTR_SW_WAR
	.align		4
.L_23:
        /*007c*/ 	.byte	0x04, 0x36
        /*007e*/ 	.short	(.L_25 - .L_24)
.L_24:
        /*0080*/ 	.word	0x00000008
.L_25:


//--------------------- .nv.callgraph             --------------------------
	.section	.nv.callgraph,"",@"SHT_CUDA_CALLGRAPH"
	.align	4
	.sectionentsize	8
	.align		4
        /*0000*/ 	.word	0x00000000
	.align		4
        /*0004*/ 	.word	0xffffffff
	.align		4
        /*0008*/ 	.word	0x00000000
	.align		4
        /*000c*/ 	.word	0xfffffffe
	.align		4
        /*0010*/ 	.word	0x00000000
	.align		4
        /*0014*/ 	.word	0xfffffffd
	.align		4
        /*0018*/ 	.word	0x00000000
	.align		4
        /*001c*/ 	.word	0xfffffffc


//--------------------- .text.triton_poi_fused_max_pool2d_with_indices_22 --------------------------
	.section	.text.triton_poi_fused_max_pool2d_with_indices_22,"ax",@progbits
	.align	128
        .global         triton_poi_fused_max_pool2d_with_indices_22
        .type           triton_poi_fused_max_pool2d_with_indices_22,@function
        .size           triton_poi_fused_max_pool2d_with_indices_22,(.L_x_1 - triton_poi_fused_max_pool2d_with_indices_22)
        .other          triton_poi_fused_max_pool2d_with_indices_22,@"STO_CUDA_ENTRY STV_DEFAULT"
triton_poi_fused_max_pool2d_with_indices_22:
.text.triton_poi_fused_max_pool2d_with_indices_22:
[----:B------:R-:W0:Y:S02]  /*0000*/  LDC R1, c[0x0][0x28] ;  /* 0x00000a00ff017b82 */ /* 0x000e240000000800 */
[----:B------:R-:W1:Y:S01]  /*0010*/  S2R R0, SR_TID.X ;  /* 0x0000000000007919 */ /* 0x000e620000002100 */
[----:B------:R-:W-:Y:S01]  /*0020*/  IMAD.MOV.U32 R4, RZ, RZ, RZ ;  /* 0x000000ffff047224 */ /* 0x000fe200078e00ff */
[----:B------:R-:W-:Y:S01]  /*0030*/  CS2R R20, SRZ ;  /* 0x0000000000147805 */ /* 0x000fe2000001ff00 */
[----:B------:R-:W-:Y:S01]  /*0040*/  IMAD.MOV.U32 R6, RZ, RZ, RZ ;  /* 0x000000ffff067224 */ /* 0x000fe200078e00ff */
[----:B------:R-:W2:Y:S01]  /*0050*/  S2R R3, SR_CTAID.X ;  /* 0x0000000000037919 */ /* 0x000ea20000002500 */
[----:B------:R-:W-:Y:S01]  /*0060*/  IMAD.MOV.U32 R8, RZ, RZ, RZ ;  /* 0x000000ffff087224 */ /* 0x000fe200078e00ff */
[----:B------:R-:W-:Y:S01]  /*0070*/  ULDC.64 UR4, c[0x0][0x208] ;  /* 0x0000820000047ab9 */ /* 0x000fe20000000a00 */
[----:B------:R-:W-:Y:S01]  /*0080*/  CS2R R22, SRZ ;  /* 0x0000000000167805 */ /* 0x000fe2000001ff00 */
[----:B------:R-:W-:Y:S01]  /*0090*/  ULDC.64 UR6, c[0x0][0x220] ;  /* 0x0000880000067ab9 */ /* 0x000fe20000000a00 */
[----:B-1----:R-:W-:Y:S01]  /*00a0*/  IMAD.SHL.U32 R0, R0, 0x2, RZ ;  /* 0x0000000200007824 */ /* 0x002fe200078e00ff */
[----:B--2---:R-:W-:-:S04]  /*00b0*/  SHF.R.S32.HI R2, RZ, 0x16, R3 ;  /* 0x00000016ff027819 */ /* 0x004fc80000011403 */
[----:B------:R-:W-:Y:S02]  /*00c0*/  LOP3.LUT R0, R0, 0x1fe, RZ, 0xc0, !PT ;  /* 0x000001fe00007812 */ /* 0x000fe400078ec0ff */
[----:B------:R-:W-:-:S03]  /*00d0*/  SGXT R2, R2, 0x1 ;  /* 0x000000010202781a */ /* 0x000fc60000000200 */
[----:B------:R-:W-:-:S04]  /*00e0*/  IMAD R3, R3, 0x200, R0 ;  /* 0x0000020003037824 */ /* 0x000fc800078e0200 */
[----:B------:R-:W-:Y:S01]  /*00f0*/  IMAD.MOV.U32 R5, RZ, RZ, R3 ;  /* 0x000000ffff057224 */ /* 0x000fe200078e0003 */
[----:B------:R-:W-:Y:S01]  /*0100*/  LEA.HI R0, R2, R3, RZ, 0x6 ;  /* 0x0000000302007211 */ /* 0x000fe200078f30ff */
[----:B------:R-:W-:Y:S01]  /*0110*/  IMAD.MOV.U32 R2, RZ, RZ, RZ ;  /* 0x000000ffff027224 */ /* 0x000fe200078e00ff */
[C---:B------:R-:W-:Y:S01]  /*0120*/  ISETP.GE.AND P0, PT, R3.reuse, 0x38400, PT ;  /* 0x000384000300780c */ /* 0x040fe20003f06270 */
[----:B------:R-:W-:Y:S01]  /*0130*/  IMAD.HI R4, R3, -0x77777777, R4 ;  /* 0x8888888903047827 */ /* 0x000fe200078e0204 */
[----:B------:R-:W-:-:S03]  /*0140*/  SHF.R.S32.HI R7, RZ, 0x6, R0 ;  /* 0x00000006ff077819 */ /* 0x000fc60000011400 */
[----:B------:R-:W-:Y:S01]  /*0150*/  IMAD.HI R2, R3, -0x6e5d4c3b, R2 ;  /* 0x91a2b3c503027827 */ /* 0x000fe200078e0202 */
[----:B------:R-:W-:-:S03]  /*0160*/  SHF.R.U32.HI R9, RZ, 0x1f, R4 ;  /* 0x0000001fff097819 */ /* 0x000fc60000011604 */
[----:B------:R-:W-:Y:S01]  /*0170*/  IMAD.HI R6, R7, -0x77777777, R6 ;  /* 0x8888888907067827 */ /* 0x000fe200078e0206 */
[----:B------:R-:W-:Y:S02]  /*0180*/  SHF.R.U32.HI R5, RZ, 0x1f, R2 ;  /* 0x0000001fff057819 */ /* 0x000fe40000011602 */
[----:B------:R-:W-:Y:S02]  /*0190*/  LEA.HI.SX32 R9, R4, R9, 0x16 ;  /* 0x0000000904097211 */ /* 0x000fe400078fb2ff */
[----:B------:R-:W-:Y:S02]  /*01a0*/  LEA.HI.SX32 R11, R2, R5, 0x11 ;  /* 0x00000005020b7211 */ /* 0x000fe400078f8aff */
[----:B------:R-:W-:Y:S02]  /*01b0*/  SHF.R.U32.HI R5, RZ, 0x1f, R6 ;  /* 0x0000001fff057819 */ /* 0x000fe40000011606 */
[----:B------:R-:W-:Y:S01]  /*01c0*/  LOP3.LUT R2, R0, 0xffffffc0, RZ, 0xc0, !PT ;  /* 0xffffffc000027812 */ /* 0x000fe200078ec0ff */
[----:B------:R-:W-:Y:S01]  /*01d0*/  IMAD.HI R0, R9, -0x77777777, R8 ;  /* 0x8888888909007827 */ /* 0x000fe200078e0208 */
[----:B------:R-:W-:-:S02]  /*01e0*/  LEA.HI R6, R6, R5, RZ, 0x1c ;  /* 0x0000000506067211 */ /* 0x000fc400078fe0ff */
[----:B------:R-:W1:Y:S01]  /*01f0*/  LDC.64 R4, c[0x0][0x210] ;  /* 0x00008400ff047b82 */ /* 0x000e620000000a00 */
[----:B------:R-:W-:Y:S01]  /*0200*/  IMAD.IADD R2, R3, 0x1, -R2 ;  /* 0x0000000103027824 */ /* 0x000fe200078e0a02 */
[----:B------:R-:W-:Y:S01]  /*0210*/  SHF.R.U32.HI R13, RZ, 0x1f, R0 ;  /* 0x0000001fff0d7819 */ /* 0x000fe20000011600 */
[----:B------:R-:W-:Y:S02]  /*0220*/  IMAD R6, R6, -0x1e, R7 ;  /* 0xffffffe206067824 */ /* 0x000fe400078e0207 */
[----:B------:R-:W-:Y:S01]  /*0230*/  IMAD R11, R11, 0x3a240, R2 ;  /* 0x0003a2400b0b7824 */ /* 0x000fe200078e0202 */
[----:B------:R-:W-:-:S03]  /*0240*/  LEA.HI R13, R0, R13, RZ, 0x1c ;  /* 0x0000000d000d7211 */ /* 0x000fc600078fe0ff */
[----:B------:R-:W-:Y:S02]  /*0250*/  IMAD R6, R6, 0x80, R11 ;  /* 0x0000008006067824 */ /* 0x000fe400078e020b */
[----:B------:R-:W-:Y:S02]  /*0260*/  IMAD R7, R13, -0x1e, R9 ;  /* 0xffffffe20d077824 */ /* 0x000fe400078e0209 */
[----:B------:R-:W-:Y:S02]  /*0270*/  IMAD.MOV.U32 R9, RZ, RZ, RZ ;  /* 0x000000ffff097224 */ /* 0x000fe400078e00ff */
[----:B------:R-:W-:-:S04]  /*0280*/  IMAD R7, R7, 0x1e80, R6 ;  /* 0x00001e8007077824 */ /* 0x000fc800078e0206 */
[C---:B------:R-:W-:Y:S02]  /*0290*/  VIADD R15, R7.reuse, 0x40 ;  /* 0x00000040070f7836 */ /* 0x040fe40000000000 */
[C---:B------:R-:W-:Y:S02]  /*02a0*/  VIADD R17, R7.reuse, 0x80 ;  /* 0x0000008007117836 */ /* 0x040fe40000000000 */
[----:B-1----:R-:W-:-:S04]  /*02b0*/  IMAD.WIDE R12, R7, 0x4, R4 ;  /* 0x00000004070c7825 */ /* 0x002fc800078e0204 */
[--C-:B------:R-:W-:Y:S01]  /*02c0*/  IMAD.WIDE R14, R15, 0x4, R4.reuse ;  /* 0x000000040f0e7825 */ /* 0x100fe200078e0204 */
[----:B------:R1:W2:Y:S04]  /*02d0*/  @!P0 LDG.E.64 R20, desc[UR4][R12.64] ;  /* 0x000000040c148981 */ /* 0x0002a8000c1e1b00 */
[----:B------:R-:W2:Y:S01]  /*02e0*/  @!P0 LDG.E.64 R8, desc[UR4][R14.64] ;  /* 0x000000040e088981 */ /* 0x000ea2000c1e1b00 */
[----:B------:R-:W-:-:S05]  /*02f0*/  IMAD.WIDE R16, R17, 0x4, R4 ;  /* 0x0000000411107825 */ /* 0x000fca00078e0204 */
[----:B------:R-:W3:Y:S01]  /*0300*/  @!P0 LDG.E.64 R22, desc[UR4][R16.64] ;  /* 0x0000000410168981 */ /* 0x000ee2000c1e1b00 */
[----:B------:R-:W-:Y:S01]  /*0310*/  VIADD R19, R7, 0xf40 ;  /* 0x00000f4007137836 */ /* 0x000fe20000000000 */
[----:B------:R-:W-:-:S03]  /*0320*/  CS2R R10, SRZ ;  /* 0x00000000000a7805 */ /* 0x000fc6000001ff00 */
[----:B------:R-:W-:-:S05]  /*0330*/  IMAD.WIDE R18, R19, 0x4, R4 ;  /* 0x0000000413127825 */ /* 0x000fca00078e0204 */
[----:B------:R-:W4:Y:S01]  /*0340*/  @!P0 LDG.E.64 R10, desc[UR4][R18.64] ;  /* 0x00000004120a8981 */ /* 0x000f22000c1e1b00 */
[----:B-1----:R-:W-:-:S04]  /*0350*/  VIADD R13, R7, 0xf80 ;  /* 0x00000f80070d7836 */ /* 0x002fc80000000000 */
[----:B------:R-:W-:Y:S01]  /*0360*/  IMAD.WIDE R12, R13, 0x4, R4 ;  /* 0x000000040d0c7825 */ /* 0x000fe200078e0204 */
[C---:B--2---:R-:W-:Y:S02]  /*0370*/  FSETP.GT.AND P6, PT, R8.reuse, R20, PT ;  /* 0x000000140800720b */ /* 0x044fe40003fc4000 */
[C---:B------:R-:W-:Y:S02]  /*0380*/  FSETP.GT.AND P1, PT, R9.reuse, R21, PT ;  /* 0x000000150900720b */ /* 0x040fe40003f24000 */
[----:B------:R-:W-:Y:S02]  /*0390*/  FSETP.NAN.AND P3, PT, R8, R8, PT ;  /* 0x000000080800720b */ /* 0x000fe40003f68000 */
[----:B---3--:R-:W-:Y:S02]  /*03a0*/  FSETP.NAN.AND P2, PT, R22, R22, PT ;  /* 0x000000161600720b */ /* 0x008fe40003f48000 */
[----:B------:R-:W-:-:S05]  /*03b0*/  FSETP.NAN.AND P4, PT, R9, R9, PT ;  /* 0x000000090900720b */ /* 0x000fca0003f88000 */
[----:B------:R-:W-:Y:S02]  /*03c0*/  @!P6 SEL R8, R8, R20, P3 ;  /* 0x000000140808e207 */ /* 0x000fe40001800000 */
[----:B------:R-:W-:Y:S02]  /*03d0*/  FSETP.NAN.AND P3, PT, R23, R23, PT ;  /* 0x000000171700720b */ /* 0x000fe40003f68000 */
[----:B------:R-:W-:Y:S02]  /*03e0*/  @!P1 SEL R9, R9, R21, P4 ;  /* 0x0000001509099207 */ /* 0x000fe40002000000 */
[----:B------:R-:W-:Y:S02]  /*03f0*/  FSETP.GEU.AND P5, PT, R8, R22, PT ;  /* 0x000000160800720b */ /* 0x000fe40003fae000 */
[----:B------:R-:W-:Y:S02]  /*0400*/  FSETP.GEU.AND P4, PT, R9, R23, PT ;  /* 0x000000170900720b */ /* 0x000fe40003f8e000 */
[----:B------:R-:W-:-:S02]  /*0410*/  @!P2 SEL R22, R22, R8, !P5 ;  /* 0x000000081616a207 */ /* 0x000fc40006800000 */
[----:B----4-:R-:W-:Y:S02]  /*0420*/  FSETP.NAN.AND P2, PT, R11, R11, PT ;  /* 0x0000000b0b00720b */ /* 0x010fe40003f48000 */
[----:B------:R-:W-:Y:S02]  /*0430*/  P2R R6, PR, RZ, 0x20 ;  /* 0x00000020ff067803 */ /* 0x000fe40000000000 */
[----:B------:R-:W-:Y:S02]  /*0440*/  @!P3 SEL R23, R23, R9, !P4 ;  /* 0x000000091717b207 */ /* 0x000fe40006000000 */
[----:B------:R-:W-:Y:S02]  /*0450*/  CS2R R8, SRZ ;  /* 0x0000000000087805 */ /* 0x000fe4000001ff00 */
[----:B------:R-:W-:Y:S02]  /*0460*/  SEL R0, RZ, 0x1, !P1 ;  /* 0x00000001ff007807 */ /* 0x000fe40004800000 */
[----:B------:R-:W-:-:S02]  /*0470*/  FSETP.GEU.AND P5, PT, R23, R11, PT ;  /* 0x0000000b1700720b */ /* 0x000fc40003fae000 */
[-C--:B------:R-:W-:Y:S01]  /*0480*/  FSETP.GEU.AND P3, PT, R22, R10.reuse, PT ;  /* 0x0000000a1600720b */ /* 0x080fe20003f6e000 */
[----:B------:R-:W2:Y:S01]  /*0490*/  @!P0 LDG.E.64 R8, desc[UR4][R12.64] ;  /* 0x000000040c088981 */ /* 0x000ea2000c1e1b00 */
[----:B------:R-:W-:Y:S02]  /*04a0*/  P2R R15, PR, RZ, 0x20 ;  /* 0x00000020ff0f7803 */ /* 0x000fe40000000000 */
[----:B------:R-:W-:Y:S02]  /*04b0*/  @!P2 SEL R11, R11, R23, !P5 ;  /* 0x000000170b0ba207 */ /* 0x000fe40006800000 */
[----:B------:R-:W-:Y:S02]  /*04c0*/  FSETP.NAN.AND P2, PT, R10, R10, PT ;  /* 0x0000000a0a00720b */ /* 0x000fe40003f48000 */
[----:B------:R-:W-:-:S11]  /*04d0*/  P2R R2, PR, RZ, 0x8 ;  /* 0x00000008ff027803 */ /* 0x000fd60000000000 */
[----:B------:R-:W-:Y:S02]  /*04e0*/  @!P2 SEL R10, R10, R22, !P3 ;  /* 0x000000160a0aa207 */ /* 0x000fe40005800000 */
[-C--:B--2---:R-:W-:Y:S02]  /*04f0*/  FSETP.NAN.AND P1, PT, R8, R8.reuse, PT ;  /* 0x000000080800720b */ /* 0x084fe40003f28000 */
[----:B------:R-:W-:-:S04]  /*0500*/  FSETP.GEU.AND P3, PT, R10, R8, PT ;  /* 0x000000080a00720b */ /* 0x000fc80003f6e000 */
[----:B------:R-:W-:-:S07]  /*0510*/  P2R R14, PR, RZ, 0x8 ;  /* 0x00000008ff0e7803 */ /* 0x000fce0000000000 */
[----:B------:R-:W-:Y:S02]  /*0520*/  @!P1 SEL R8, R8, R10, !P3 ;  /* 0x0000000a08089207 */ /* 0x000fe40005800000 */
[-C--:B------:R-:W-:Y:S02]  /*0530*/  FSETP.NAN.AND P1, PT, R9, R9.reuse, PT ;  /* 0x000000090900720b */ /* 0x080fe40003f28000 */
[----:B------:R-:W-:Y:S02]  /*0540*/  ISETP.NE.AND P3, PT, R2, RZ, PT ;  /* 0x000000ff0200720c */ /* 0x000fe40003f65270 */
[----:B------:R-:W-:Y:S02]  /*0550*/  FSETP.GEU.AND P5, PT, R11, R9, PT ;  /* 0x000000090b00720b */ /* 0x000fe40003fae000 */
[----:B------:R-:W-:Y:S02]  /*0560*/  P2R R16, PR, RZ, 0x8 ;  /* 0x00000008ff107803 */ /* 0x000fe40000000000 */
[----:B------:R-:W-:Y:S01]  /*0570*/  ISETP.NE.AND P3, PT, R15, RZ, PT ;  /* 0x000000ff0f00720c */ /* 0x000fe20003f65270 */
[----:B------:R-:W-:-:S04]  /*0580*/  VIADD R15, R7, 0xfc0 ;  /* 0x00000fc0070f7836 */ /* 0x000fc80000000000 */
[----:B------:R-:W-:Y:S02]  /*0590*/  @!P1 SEL R9, R9, R11, !P5 ;  /* 0x0000000b09099207 */ /* 0x000fe40006800000 */
[----:B------:R-:W-:Y:S01]  /*05a0*/  CS2R R10, SRZ ;  /* 0x00000000000a7805 */ /* 0x000fe2000001ff00 */
[----:B------:R-:W-:-:S05]  /*05b0*/  IMAD.WIDE R12, R15, 0x4, R4 ;  /* 0x000000040f0c7825 */ /* 0x000fca00078e0204 */
[----:B------:R1:W2:Y:S01]  /*05c0*/  @!P0 LDG.E.64 R10, desc[UR4][R12.64] ;  /* 0x000000040c0a8981 */ /* 0x0002a2000c1e1b00 */
[----:B------:R-:W-:Y:S01]  /*05d0*/  P2R R17, PR, RZ, 0x20 ;  /* 0x00000020ff117803 */ /* 0x000fe20000000000 */
[----:B------:R-:W-:-:S04]  /*05e0*/  VIADD R15, R7, 0x1e80 ;  /* 0x00001e80070f7836 */ /* 0x000fc80000000000 */
[----:B-1----:R-:W-:Y:S01]  /*05f0*/  IMAD.WIDE R12, R15, 0x4, R4 ;  /* 0x000000040f0c7825 */ /* 0x002fe200078e0204 */
[-C--:B--2---:R-:W-:Y:S02]  /*0600*/  FSETP.NAN.AND P1, PT, R11, R11.reuse, PT ;  /* 0x0000000b0b00720b */ /* 0x084fe40003f28000 */
[----:B------:R-:W-:Y:S02]  /*0610*/  FSETP.NAN.AND P5, PT, R10, R10, PT ;  /* 0x0000000a0a00720b */ /* 0x000fe40003fa8000 */
[----:B------:R-:W-:-:S09]  /*0620*/  FSETP.GEU.AND P2, PT, R9, R11, PT ;  /* 0x0000000b0900720b */ /* 0x000fd20003f4e000 */
[----:B------:R-:W-:Y:S02]  /*0630*/  @!P1 SEL R11, R11, R9, !P2 ;  /* 0x000000090b0b9207 */ /* 0x000fe40005000000 */
[----:B------:R-:W-:-:S04]  /*0640*/  FSETP.GEU.AND P1, PT, R8, R10, PT ;  /* 0x0000000a0800720b */ /* 0x000fc80003f2e000 */
[----:B------:R-:W-:Y:S02]  /*0650*/  @!P5 SEL R10, R10, R8, !P1 ;  /* 0x000000080a0ad207 */ /* 0x000fe40004800000 */
[----:B------:R-:W-:-:S06]  /*0660*/  CS2R R8, SRZ ;  /* 0x0000000000087805 */ /* 0x000fcc000001ff00 */
[----:B------:R1:W2:Y:S01]  /*0670*/  @!P0 LDG.E.64 R8, desc[UR4][R12.64] ;  /* 0x000000040c088981 */ /* 0x0002a2000c1e1b00 */
[----:B------:R-:W-:Y:S02]  /*0680*/  SEL R2, RZ, 0x1, !P6 ;  /* 0x00000001ff027807 */ /* 0x000fe40007000000 */
[----:B------:R-:W-:Y:S01]  /*0690*/  SEL R0, R0, 0x2, P4 ;  /* 0x0000000200007807 */ /* 0x000fe20002000000 */
[----:B-1----:R-:W-:-:S04]  /*06a0*/  VIADD R13, R7, 0x1ec0 ;  /* 0x00001ec0070d7836 */ /* 0x002fc80000000000 */
[----:B------:R-:W-:-:S04]  /*06b0*/  IMAD.WIDE R12, R13, 0x4, R4 ;  /* 0x000000040d0c7825 */ /* 0x000fc800078e0204 */
[----:B------:R-:W-:Y:S01]  /*06c0*/  VIADD R7, R7, 0x1f00 ;  /* 0x00001f0007077836 */ /* 0x000fe20000000000 */
[-C--:B--2---:R-:W-:Y:S02]  /*06d0*/  FSETP.NAN.AND P5, PT, R8, R8.reuse, PT ;  /* 0x000000080800720b */ /* 0x084fe40003fa8000 */
[----:B------:R-:W-:Y:S02]  /*06e0*/  FSETP.GEU.AND P6, PT, R10, R8, PT ;  /* 0x000000080a00720b */ /* 0x000fe40003fce000 */
[----:B------:R-:W-:-:S09]  /*06f0*/  FSETP.NAN.AND P4, PT, R9, R9, PT ;  /* 0x000000090900720b */ /* 0x000fd20003f88000 */
[----:B------:R-:W-:Y:S02]  /*0700*/  @!P5 SEL R8, R8, R10, !P6 ;  /* 0x0000000a0808d207 */ /* 0x000fe40007000000 */
[----:B------:R-:W-:-:S04]  /*0710*/  ISETP.NE.AND P5, PT, R6, RZ, PT ;  /* 0x000000ff0600720c */ /* 0x000fc80003fa5270 */
[----:B------:R-:W-:Y:S02]  /*0720*/  SEL R2, R2, 0x2, P5 ;  /* 0x0000000202027807 */ /* 0x000fe40002800000 */
[----:B------:R-:W-:-:S04]  /*0730*/  FSETP.GEU.AND P5, PT, R11, R9, PT ;  /* 0x000000090b00720b */ /* 0x000fc80003fae000 */
[----:B------:R-:W-:Y:S02]  /*0740*/  @!P4 SEL R9, R9, R11, !P5 ;  /* 0x0000000b0909c207 */ /* 0x000fe40006800000 */
[----:B------:R-:W-:-:S06]  /*0750*/  CS2R R10, SRZ ;  /* 0x00000000000a7805 */ /* 0x000fcc000001ff00 */
[----:B------:R1:W2:Y:S01]  /*0760*/  @!P0 LDG.E.64 R10, desc[UR4][R12.64] ;  /* 0x000000040c0a8981 */ /* 0x0002a2000c1e1b00 */
[----:B------:R-:W-:Y:S01]  /*0770*/  IMAD.WIDE R6, R7, 0x4, R4 ;  /* 0x0000000407067825 */ /* 0x000fe200078e0204 */
[----:B------:R-:W-:-:S06]  /*0780*/  CS2R R4, SRZ ;  /* 0x0000000000047805 */ /* 0x000fcc000001ff00 */
[----:B------:R3:W4:Y:S01]  /*0790*/  @!P0 LDG.E.64 R4, desc[UR4][R6.64] ;  /* 0x0000000406048981 */ /* 0x000722000c1e1b00 */
[----:B------:R-:W-:Y:S01]  /*07a0*/  SEL R0, R0, 0x3, P3 ;  /* 0x0000000300007807 */ /* 0x000fe20001800000 */
[----:B-1----:R-:W3:Y:S01]  /*07b0*/  LDC.64 R12, c[0x0][0x218] ;  /* 0x00008600ff0c7b82 */ /* 0x002ee20000000a00 */
[----:B------:R-:W-:-:S04]  /*07c0*/  ISETP.NE.AND P3, PT, R16, RZ, PT ;  /* 0x000000ff1000720c */ /* 0x000fc80003f65270 */
[----:B------:R-:W-:Y:S02]  /*07d0*/  SEL R2, R2, 0x3, P3 ;  /* 0x0000000302027807 */ /* 0x000fe40001800000 */
[----:B------:R-:W-:Y:S02]  /*07e0*/  ISETP.NE.AND P3, PT, R14, RZ, PT ;  /* 0x000000ff0e00720c */ /* 0x000fe40003f65270 */
[----:B------:R-:W-:Y:S02]  /*07f0*/  ISETP.NE.AND P4, PT, R17, RZ, PT ;  /* 0x000000ff1100720c */ /* 0x000fe40003f85270 */
[----:B------:R-:W-:Y:S02]  /*0800*/  SEL R2, R2, 0x4, P3 ;  /* 0x0000000402027807 */ /* 0x000fe40001800000 */
[----:B------:R-:W-:Y:S02]  /*0810*/  SEL R0, R0, 0x4, P4 ;  /* 0x0000000400007807 */ /* 0x000fe40002000000 */
[----:B------:R-:W-:-:S02]  /*0820*/  SEL R2, R2, 0x5, P1 ;  /* 0x0000000502027807 */ /* 0x000fc40000800000 */
[----:B------:R-:W-:Y:S02]  /*0830*/  SEL R0, R0, 0x5, P2 ;  /* 0x0000000500007807 */ /* 0x000fe40001000000 */
[----:B------:R-:W-:Y:S02]  /*0840*/  SEL R2, R2, 0x6, P6 ;  /* 0x0000000602027807 */ /* 0x000fe40003000000 */
[----:B------:R-:W-:Y:S01]  /*0850*/  SEL R0, R0, 0x6, P5 ;  /* 0x0000000600007807 */ /* 0x000fe20002800000 */
[----:B---3--:R-:W-:Y:S01]  /*0860*/  IMAD.WIDE R6, R3, 0x4, R12 ;  /* 0x0000000403067825 */ /* 0x008fe200078e020c */
[-C--:B--2---:R-:W-:Y:S02]  /*0870*/  FSETP.NAN.AND P3, PT, R10, R10.reuse, PT ;  /* 0x0000000a0a00720b */ /* 0x084fe40003f68000 */
[----:B------:R-:W-:Y:S02]  /*0880*/  FSETP.NAN.AND P4, PT, R11, R11, PT ;  /* 0x0000000b0b00720b */ /* 0x000fe40003f88000 */
[----:B------:R-:W-:-:S02]  /*0890*/  FSETP.GEU.AND P1, PT, R8, R10, PT ;  /* 0x0000000a0800720b */ /* 0x000fc40003f2e000 */
[----:B----4-:R-:W-:Y:S02]  /*08a0*/  FSETP.NAN.AND P2, PT, R4, R4, PT ;  /* 0x000000040400720b */ /* 0x010fe40003f48000 */
[----:B------:R-:W-:-:S05]  /*08b0*/  FSETP.NAN.AND P6, PT, R5, R5, PT ;  /* 0x000000050500720b */ /* 0x000fca0003fc8000 */
[----:B------:R-:W-:Y:S02]  /*08c0*/  @!P3 SEL R10, R10, R8, !P1 ;  /* 0x000000080a0ab207 */ /* 0x000fe40004800000 */
[----:B------:R-:W-:-:S04]  /*08d0*/  FSETP.GEU.AND P3, PT, R9, R11, PT ;  /* 0x0000000b0900720b */ /* 0x000fc80003f6e000 */
[----:B------:R-:W-:Y:S02]  /*08e0*/  @!P4 SEL R11, R11, R9, !P3 ;  /* 0x000000090b0bc207 */ /* 0x000fe40005800000 */
[----:B------:R-:W-:Y:S02]  /*08f0*/  FSETP.GEU.AND P5, PT, R10, R4, PT ;  /* 0x000000040a00720b */ /* 0x000fe40003fae000 */
[----:B------:R-:W-:Y:S02]  /*0900*/  SEL R2, R2, 0x7, P1 ;  /* 0x0000000702027807 */ /* 0x000fe40000800000 */
[----:B------:R-:W-:Y:S02]  /*0910*/  FSETP.GEU.AND P4, PT, R11, R5, PT ;  /* 0x000000050b00720b */ /* 0x000fe40003f8e000 */
[----:B------:R-:W-:Y:S02]  /*0920*/  SEL R0, R0, 0x7, P3 ;  /* 0x0000000700007807 */ /* 0x000fe40001800000 */
[----:B------:R-:W-:-:S02]  /*0930*/  SEL R8, R2, 0x8, P5 ;  /* 0x0000000802087807 */ /* 0x000fc40002800000 */
[----:B------:R-:W-:Y:S02]  /*0940*/  @!P2 SEL R4, R4, R10, !P5 ;  /* 0x0000000a0404a207 */ /* 0x000fe40006800000 */
[----:B------:R-:W-:Y:S02]  /*0950*/  @!P6 SEL R5, R5, R11, !P4 ;  /* 0x0000000b0505e207 */ /* 0x000fe40006000000 */
[----:B------:R-:W-:Y:S02]  /*0960*/  IADD3 R2, P1, R3, UR6, RZ ;  /* 0x0000000603027c10 */ /* 0x000fe4000ff3e0ff */
[----:B------:R-:W-:Y:S02]  /*0970*/  SEL R9, R0, 0x8, P4 ;  /* 0x0000000800097807 */ /* 0x000fe40002000000 */
[----:B------:R-:W-:Y:S01]  /*0980*/  LOP3.LUT R0, R8, 0xff, RZ, 0xc0, !PT ;  /* 0x000000ff08007812 */ /* 0x000fe200078ec0ff */
[----:B------:R1:W-:Y:S01]  /*0990*/  @!P0 STG.E.64 desc[UR4][R6.64], R4 ;  /* 0x0000000406008986 */ /* 0x0003e2000c101b04 */
[----:B------:R-:W-:-:S03]  /*09a0*/  LEA.HI.X.SX32 R3, R3, UR7, 0x1, P1 ;  /* 0x0000000703037c11 */ /* 0x000fc600088f0eff */
[----:B------:R-:W-:Y:S01]  /*09b0*/  IMAD R9, R9, 0x100, R0 ;  /* 0x0000010009097824 */ /* 0x000fe200078e0200 */
[----:B------:R-:W-:Y:S06]  /*09c0*/  @P0 EXIT ;  /* 0x000000000000094d */ /* 0x000fec0003800000 */
[----:B------:R-:W-:Y:S01]  /*09d0*/  STG.E.U16 desc[UR4][R2.64], R9 ;  /* 0x0000000902007986 */ /* 0x000fe2000c101504 */
[----:B------:R-:W-:Y:S05]  /*09e0*/  EXIT ;  /* 0x000000000000794d */ /* 0x000fea0003800000 */
.L_x_0:
[----:B------:R-:W-:-:S00]  /*09f0*/  BRA `(.L_x_0) ;  /* 0xfffffffc00fc7947 */ /* 0x000fc0000383ffff */
[----:B------:R-:W-:-:S00]  /*0a00*/  NOP ;  /* 0x0000000000007918 */ /* 0x000fc00000000000 */
[----:B------:R-:W-:-:S00]  /*0a10*/  NOP ;  /* 0x0000000000007918 */ /* 0x000fc00000000000 */
[----:B------:R-:W-:-:S00]  /*0a20*/  NOP ;  /* 0x0000000000007918 */ /* 0x000fc00000000000 */
[----:B------:R-:W-:-:S00]  /*0a30*/  NOP ;  /* 0x0000000000007918 */ /* 0x000fc00000000000 */
[----:B------:R-:W-:-:S00]  /*0a40*/  NOP ;  /* 0x0000000000007918 */ /* 0x000fc00000000000 */
[----:B------:R-:W-:-:S00]  /*0a50*/  NOP ;  /* 0x0000000000007918 */ /* 0x000fc00000000000 */
[----:B------:R-:W-:-:S00]  /*0a60*/  NOP ;  /* 0x0000000000007918 */ /* 0x000fc00000000000 */
[----:B------:R-:W-:-:S00]  /*0a70*/  NOP ;  /* 0x0000000000007918 */ /* 0x000fc00000000000 */
.L_x_1:


//--------------------- .nv.constant0.triton_poi_fused_max_pool2d_with_indices_22 --------------------------
	.section	.nv.constant0.triton_poi_fused_max_pool2d_with_indices_22,"a",@progbits
	.sectionflags	@""
	.align	4
.nv.constant0.triton_poi_fused_max_pool2d_with_indices_22:
	.zero		556
